	.headerflags	@"EF_CUDA_TEXMODE_UNIFIED EF_CUDA_64BIT_ADDRESS EF_CUDA_ACCELERATORS EF_CUDA_SM90 EF_CUDA_VIRTUAL_SM(EF_CUDA_SM90)"
	.elftype	@"ET_EXEC"


//--------------------- .nv.info                  --------------------------
	.section	.nv.info,"",@"SHT_CUDA_INFO"
	.align	4


	//----- nvinfo : EIATTR_REGCOUNT
	.align		4
        /*0000*/ 	.byte	0x04, 0x2f
        /*0002*/ 	.short	(.L_3 - .L_2)
	.align		4
.L_2:
        /*0004*/ 	.word	index@(triton_poi_fused__native_batch_norm_legit_no_training_convolution_relu_8)
        /*0008*/ 	.word	0x00000020


	//----- nvinfo : EIATTR_MIN_STACK_SIZE
	.align		4
.L_3:
        /*000c*/ 	.byte	0x04, 0x12
        /*000e*/ 	.short	(.L_5 - .L_4)
	.align		4
.L_4:
        /*0010*/ 	.word	index@(triton_poi_fused__native_batch_norm_legit_no_training_convolution_relu_8)
        /*0014*/ 	.word	0x00000000


	//----- nvinfo : EIATTR_FRAME_SIZE
	.align		4
.L_5:
        /*0018*/ 	.byte	0x04, 0x11
        /*001a*/ 	.short	(.L_7 - .L_6)
	.align		4
.L_6:
        /*001c*/ 	.word	index@(triton_poi_fused__native_batch_norm_legit_no_training_convolution_relu_8)
        /*0020*/ 	.word	0x00000000


	//----- nvinfo : EIATTR_MIN_STACK_SIZE
	.align		4
.L_7:
        /*0024*/ 	.byte	0x04, 0x12
        /*0026*/ 	.short	(.L_9 - .L_8)
	.align		4
.L_8:
        /*0028*/ 	.word	index@(triton_poi_fused__native_batch_norm_legit_no_training_convolution_relu_8)
        /*002c*/ 	.word	0x00000000
.L_9:


//--------------------- .nv.info.triton_poi_fused__native_batch_norm_legit_no_training_convolution_relu_8 --------------------------
	.section	.nv.info.triton_poi_fused__native_batch_norm_legit_no_training_convolution_relu_8,"",@"SHT_CUDA_INFO"
	.sectionflags	@""
	.align	4


	//----- nvinfo : EIATTR_CUDA_API_VERSION
	.align		4
        /*0000*/ 	.byte	0x04, 0x37
        /*0002*/ 	.short	(.L_11 - .L_10)
.L_10:
        /*0004*/ 	.word	0x0000007c


	//----- nvinfo : EIATTR_KPARAM_INFO
	.align		4
.L_11:
        /*0008*/ 	.byte	0x04, 0x17
        /*000a*/ 	.short	(.L_13 - .L_12)
.L_12:
        /*000c*/ 	.word	0x00000000
        /*0010*/ 	.short	0x0007
        /*0012*/ 	.short	0x0038
        /*0014*/ 	.byte	0x00, 0xf0, 0x11, 0x00


	//----- nvinfo : EIATTR_KPARAM_INFO
	.align		4
.L_13:
        /*0018*/ 	.byte	0x04, 0x17
        /*001a*/ 	.short	(.L_15 - .L_14)
.L_14:
        /*001c*/ 	.word	0x00000000
        /*0020*/ 	.short	0x0006
        /*0022*/ 	.short	0x0030
        /*0024*/ 	.byte	0x00, 0xf4, 0x21, 0x00


	//----- nvinfo : EIATTR_KPARAM_INFO
	.align		4
.L_15:
        /*0028*/ 	.byte	0x04, 0x17
        /*002a*/ 	.short	(.L_17 - .L_16)
.L_16:
        /*002c*/ 	.word	0x00000000
        /*0030*/ 	.short	0x0005
        /*0032*/ 	.short	0x0028
        /*0034*/ 	.byte	0x00, 0xf4, 0x21, 0x00


	//----- nvinfo : EIATTR_KPARAM_INFO
	.align		4
.L_17:
        /*0038*/ 	.byte	0x04, 0x17
        /*003a*/ 	.short	(.L_19 - .L_18)
.L_18:
        /*003c*/ 	.word	0x00000000
        /*0040*/ 	.short	0x0004
        /*0042*/ 	.short	0x0020
        /*0044*/ 	.byte	0x00, 0xf4, 0x21, 0x00


	//----- nvinfo : EIATTR_KPARAM_INFO
	.align		4
.L_19:
        /*0048*/ 	.byte	0x04, 0x17
        /*004a*/ 	.short	(.L_21 - .L_20)
.L_20:
        /*004c*/ 	.word	0x00000000
        /*0050*/ 	.short	0x0003
        /*0052*/ 	.short	0x0018
        /*0054*/ 	.byte	0x00, 0xf4, 0x21, 0x00


	//----- nvinfo : EIATTR_KPARAM_INFO
	.align		4
.L_21:
        /*0058*/ 	.byte	0x04, 0x17
        /*005a*/ 	.short	(.L_23 - .L_22)
.L_22:
        /*005c*/ 	.word	0x00000000
        /*0060*/ 	.short	0x0002
        /*0062*/ 	.short	0x0010
        /*0064*/ 	.byte	0x00, 0xf4, 0x21, 0x00


	//----- nvinfo : EIATTR_KPARAM_INFO
	.align		4
.L_23:
        /*0068*/ 	.byte	0x04, 0x17
        /*006a*/ 	.short	(.L_25 - .L_24)
.L_24:
        /*006c*/ 	.word	0x00000000
        /*0070*/ 	.short	0x0001
        /*0072*/ 	.short	0x0008
        /*0074*/ 	.byte	0x00, 0xf4, 0x21, 0x00


	//----- nvinfo : EIATTR_KPARAM_INFO
	.align		4
.L_25:
        /*0078*/ 	.byte	0x04, 0x17
        /*007a*/ 	.short	(.L_27 - .L_26)
.L_26:
        /*007c*/ 	.word	0x00000000
        /*0080*/ 	.short	0x0000
        /*0082*/ 	.short	0x0000
        /*0084*/ 	.byte	0x00, 0xf4, 0x21, 0x00


	//----- nvinfo : EIATTR_SPARSE_MMA_MASK
	.align		4
.L_27:
        /*0088*/ 	.byte	0x03, 0x50
        /*008a*/ 	.short	0x0000


	//----- nvinfo : EIATTR_MAXREG_COUNT
	.align		4
        /*008c*/ 	.byte	0x03, 0x1b
        /*008e*/ 	.short	0x00ff


	//----- nvinfo : EIATTR_EXIT_INSTR_OFFSETS
	.align		4
        /*0090*/ 	.byte	0x04, 0x1c
        /*0092*/ 	.short	(.L_29 - .L_28)


	//   ....[0]....
.L_28:
        /*0094*/ 	.word	0x000007e0


	//----- nvinfo : EIATTR_REQNTID
	.align		4
.L_29:
        /*0098*/ 	.byte	0x04, 0x10
        /*009a*/ 	.short	(.L_31 - .L_30)
.L_30:
        /*009c*/ 	.word	0x00000080
        /*00a0*/ 	.word	0x00000001
        /*00a4*/ 	.word	0x00000001


	//----- nvinfo : EIATTR_CBANK_PARAM_SIZE
	.align		4
.L_31:
        /*00a8*/ 	.byte	0x03, 0x19
        /*00aa*/ 	.short	0x003c


	//----- nvinfo : EIATTR_PARAM_CBANK
	.align		4
        /*00ac*/ 	.byte	0x04, 0x0a
        /*00ae*/ 	.short	(.L_33 - .L_32)
	.align		4
.L_32:
        /*00b0*/ 	.word	index@(.nv.constant0.triton_poi_fused__native_batch_norm_legit_no_training_convolution_relu_8)
        /*00b4*/ 	.short	0x0210
        /*00b6*/ 	.short	0x003c


	//----- nvinfo : EIATTR_SW_WAR
	.align		4
.L_33:
        /*00b8*/ 	.byte	0x04, 0x36
        /*00ba*/ 	.short	(.L_35 - .L_34)
.L_34:
        /*00bc*/ 	.word	0x00000008
.L_35:


//--------------------- .nv.callgraph             --------------------------
	.section	.nv.callgraph,"",@"SHT_CUDA_CALLGRAPH"
	.align	4
	.sectionentsize	8
	.align		4
        /*0000*/ 	.word	0x00000000
	.align		4
        /*0004*/ 	.word	0xffffffff
	.align		4
        /*0008*/ 	.word	0x00000000
	.align		4
        /*000c*/ 	.word	0xfffffffe
	.align		4
        /*0010*/ 	.word	0x00000000
	.align		4
        /*0014*/ 	.word	0xfffffffd
	.align		4
        /*0018*/ 	.word	0x00000000
	.align		4
        /*001c*/ 	.word	0xfffffffc


//--------------------- .nv.constant4             --------------------------
	.section	.nv.constant4,"a",@progbits
	.align	8
	.align		8
.nv.constant4:
        /*0000*/ 	.dword	_$_str
	.align		8
        /*0008*/ 	.dword	_$_str_$_2


//--------------------- .text.triton_poi_fused__native_batch_norm_legit_no_training_convolution_relu_8 --------------------------
	.section	.text.triton_poi_fused__native_batch_norm_legit_no_training_convolution_relu_8,"ax",@progbits
	.align	128
        .global         triton_poi_fused__native_batch_norm_legit_no_training_convolution_relu_8
        .type           triton_poi_fused__native_batch_norm_legit_no_training_convolution_relu_8,@function
        .size           triton_poi_fused__native_batch_norm_legit_no_training_convolution_relu_8,(.L_x_1 - triton_poi_fused__native_batch_norm_legit_no_training_convolution_relu_8)
        .other          triton_poi_fused__native_batch_norm_legit_no_training_convolution_relu_8,@"STO_CUDA_ENTRY STV_DEFAULT"
triton_poi_fused__native_batch_norm_legit_no_training_convolution_relu_8:
.text.triton_poi_fused__native_batch_norm_legit_no_training_convolution_relu_8:
[----:B------:R-:W-:Y:S01]  /*0000*/  LDC R1, c[0x0][0x28] ;  /* 0x00000a00ff017b82 */ /* 0x000fe20000000800 */
[----:B------:R-:W1:Y:S07]  /*0010*/  S2R R0, SR_TID.X ;  /* 0x0000000000007919 */ /* 0x000e6e0000002100 */
[----:B------:R-:W2:Y:S01]  /*0020*/  LDC.64 R4, c[0x0][0x228] ;  /* 0x00008a00ff047b82 */ /* 0x000ea20000000a00 */
[----:B------:R-:W-:Y:S01]  /*0030*/  ULDC.64 UR4, c[0x0][0x208] ;  /* 0x0000820000047ab9 */ /* 0x000fe20000000a00 */
[----:B------:R-:W3:Y:S06]  /*0040*/  S2R R7, SR_CTAID.X ;  /* 0x0000000000077919 */ /* 0x000eec0000002500 */
[----:B------:R-:W4:Y:S08]  /*0050*/  LDC.64 R16, c[0x0][0x218] ;  /* 0x00008600ff107b82 */ /* 0x000f300000000a00 */
[----:B------:R-:W5:Y:S01]  /*0060*/  LDC.64 R28, c[0x0][0x210] ;  /* 0x00008400ff1c7b82 */ /* 0x000f620000000a00 */
[----:B-1----:R-:W-:-:S02]  /*0070*/  SHF.L.U32 R0, R0, 0x2, RZ ;  /* 0x0000000200007819 */ /* 0x002fc400000006ff */
[----:B---3--:R-:W-:Y:S02]  /*0080*/  SHF.R.S32.HI R3, RZ, 0x15, R7 ;  /* 0x00000015ff037819 */ /* 0x008fe40000011407 */
[----:B------:R-:W-:Y:S02]  /*0090*/  LOP3.LUT R0, R0, 0x1fc, RZ, 0xc0, !PT ;  /* 0x000001fc00007812 */ /* 0x000fe400078ec0ff */
[----:B------:R-:W-:Y:S02]  /*00a0*/  SGXT R3, R3, 0x1 ;  /* 0x000000010303781a */ /* 0x000fe40000000200 */
[----:B------:R-:W-:-:S04]  /*00b0*/  LEA R0, R7, R0, 0xa ;  /* 0x0000000007007211 */ /* 0x000fc800078e50ff */
[----:B------:R-:W-:-:S04]  /*00c0*/  LEA.HI R3, R3, R0, RZ, 0x6 ;  /* 0x0000000003037211 */ /* 0x000fc800078f30ff */
[----:B------:R-:W-:-:S04]  /*00d0*/  LOP3.LUT R3, R3, 0xffffffc0, RZ, 0xc0, !PT ;  /* 0xffffffc003037812 */ /* 0x000fc800078ec0ff */
[----:B------:R-:W-:Y:S01]  /*00e0*/  IADD3 R24, R0, -R3, RZ ;  /* 0x8000000300187210 */ /* 0x000fe20007ffe0ff */
[----:B-----5:R-:W-:Y:S01]  /*00f0*/  IMAD.WIDE R28, R0, 0x4, R28 ;  /* 0x00000004001c7825 */ /* 0x020fe200078e021c */
[----:B------:R-:W1:Y:S03]  /*0100*/  LDC.64 R2, c[0x0][0x220] ;  /* 0x00008800ff027b82 */ /* 0x000e660000000a00 */
[C---:B--2---:R-:W-:Y:S01]  /*0110*/  IMAD.WIDE R4, R24.reuse, 0x4, R4 ;  /* 0x0000000418047825 */ /* 0x044fe200078e0204 */
[----:B------:R-:W2:Y:S03]  /*0120*/  LDG.E.128 R12, desc[UR4][R28.64+0x800] ;  /* 0x000800041c0c7981 */ /* 0x000ea6000c1e1d00 */
[C---:B----4-:R-:W-:Y:S01]  /*0130*/  IMAD.WIDE R16, R24.reuse, 0x4, R16 ;  /* 0x0000000418107825 */ /* 0x050fe200078e0210 */
[----:B------:R-:W3:Y:S04]  /*0140*/  LDG.E.128 R20, desc[UR4][R28.64] ;  /* 0x000000041c147981 */ /* 0x000ee8000c1e1d00 */
[----:B------:R-:W4:Y:S04]  /*0150*/  LDG.E.EL.128 R4, desc[UR4][R4.64] ;  /* 0x0000000404047981 */ /* 0x000f28000c2e1d00 */
[----:B------:R-:W2:Y:S01]  /*0160*/  LDG.E.EL.128 R16, desc[UR4][R16.64] ;  /* 0x0000000410107981 */ /* 0x000ea2000c2e1d00 */
[----:B-1----:R-:W-:-:S05]  /*0170*/  IMAD.WIDE R2, R24, 0x4, R2 ;  /* 0x0000000418027825 */ /* 0x002fca00078e0202 */
[----:B------:R1:W5:Y:S02]  /*0180*/  LDG.E.EL.128 R8, desc[UR4][R2.64] ;  /* 0x0000000402087981 */ /* 0x000364000c2e1d00 */
[----:B-1----:R-:W-:Y:S01]  /*0190*/  HFMA2.MMA R2, -RZ, RZ, 1.625, 0 ;  /* 0x3e800000ff027435 */ /* 0x002fe200000001ff */
[----:B----4-:R-:W-:Y:S01]  /*01a0*/  FADD R4, R4, 9.9999997473787516356e-06 ;  /* 0x3727c5ac04047421 */ /* 0x010fe20000000000 */
[----:B------:R-:W-:-:S03]  /*01b0*/  FADD R5, R5, 9.9999997473787516356e-06 ;  /* 0x3727c5ac05057421 */ /* 0x000fc60000000000 */
[----:B------:R-:W1:Y:S08]  /*01c0*/  MUFU.SQRT R25, R4 ;  /* 0x0000000400197308 */ /* 0x000e700000002000 */
[----:B------:R-:W4:Y:S01]  /*01d0*/  MUFU.SQRT R26, R5 ;  /* 0x00000005001a7308 */ /* 0x000f220000002000 */
[----:B------:R-:W-:Y:S01]  /*01e0*/  FADD R6, R6, 9.9999997473787516356e-06 ;  /* 0x3727c5ac06067421 */ /* 0x000fe20000000000 */
[----:B-1----:R-:W-:-:S02]  /*01f0*/  FSETP.GT.AND P0, PT, R25, 8.50705917302346158658e+37, PT ;  /* 0x7e8000001900780b */ /* 0x002fc40003f04000 */
[C---:B------:R-:W-:Y:S02]  /*0200*/  FSETP.GEU.AND P3, PT, R25.reuse, 1.175494350822287508e-38, PT ;  /* 0x008000001900780b */ /* 0x040fe40003f6e000 */
[C---:B----4-:R-:W-:Y:S02]  /*0210*/  FSETP.GT.AND P1, PT, R26.reuse, 8.50705917302346158658e+37, PT ;  /* 0x7e8000001a00780b */ /* 0x050fe40003f24000 */
[----:B------:R-:W-:Y:S01]  /*0220*/  FSETP.GEU.AND P4, PT, R26, 1.175494350822287508e-38, PT ;  /* 0x008000001a00780b */ /* 0x000fe20003f8e000 */
[----:B------:R-:W1:Y:S06]  /*0230*/  MUFU.SQRT R6, R6 ;  /* 0x0000000600067308 */ /* 0x000e6c0000002000 */
[----:B------:R-:W-:-:S04]  /*0240*/  @P0 FMUL R25, R25, 0.25 ;  /* 0x3e80000019190820 */ /* 0x000fc80000400000 */
[----:B------:R-:W-:Y:S01]  /*0250*/  @!P3 FMUL R25, R25, 16777216 ;  /* 0x4b8000001919b820 */ /* 0x000fe20000400000 */
[----:B------:R-:W-:-:S04]  /*0260*/  @P1 FMUL R26, R26, 0.25 ;  /* 0x3e8000001a1a1820 */ /* 0x000fc80000400000 */
[----:B------:R-:W-:Y:S01]  /*0270*/  @!P4 FMUL R26, R26, 16777216 ;  /* 0x4b8000001a1ac820 */ /* 0x000fe20000400000 */
[----:B------:R-:W4:Y:S01]  /*0280*/  MUFU.RCP R25, R25 ;  /* 0x0000001900197308 */ /* 0x000f220000001000 */
[----:B-1----:R-:W-:Y:S02]  /*0290*/  FSETP.GT.AND P2, PT, R6, 8.50705917302346158658e+37, PT ;  /* 0x7e8000000600780b */ /* 0x002fe40003f44000 */
[----:B------:R-:W-:-:S05]  /*02a0*/  FSEL R4, R2, 1, P0 ;  /* 0x3f80000002047808 */ /* 0x000fca0000000000 */
[----:B------:R-:W1:Y:S01]  /*02b0*/  MUFU.RCP R26, R26 ;  /* 0x0000001a001a7308 */ /* 0x000e620000001000 */
[----:B------:R-:W-:Y:S02]  /*02c0*/  FSETP.GEU.AND P5, PT, R6, 1.175494350822287508e-38, PT ;  /* 0x008000000600780b */ /* 0x000fe40003fae000 */
[----:B------:R-:W-:Y:S01]  /*02d0*/  FSEL R3, R2, 1, P1 ;  /* 0x3f80000002037808 */ /* 0x000fe20000800000 */
[----:B------:R-:W-:-:S04]  /*02e0*/  @!P3 FMUL R4, R4, 16777216 ;  /* 0x4b8000000404b820 */ /* 0x000fc80000400000 */
[----:B------:R-:W-:Y:S01]  /*02f0*/  @!P4 FMUL R3, R3, 16777216 ;  /* 0x4b8000000303c820 */ /* 0x000fe20000400000 */
[----:B----4-:R-:W-:Y:S01]  /*0300*/  FMUL R5, R25, R4 ;  /* 0x0000000419057220 */ /* 0x010fe20000400000 */
[----:B------:R-:W-:Y:S01]  /*0310*/  @P2 FMUL R6, R6, 0.25 ;  /* 0x3e80000006062820 */ /* 0x000fe20000400000 */
[--C-:B--2---:R-:W-:Y:S01]  /*0320*/  FADD R15, R15, R19.reuse ;  /* 0x000000130f0f7221 */ /* 0x104fe20000000000 */
[--C-:B------:R-:W-:Y:S01]  /*0330*/  FADD R14, R14, R18.reuse ;  /* 0x000000120e0e7221 */ /* 0x100fe20000000000 */
[----:B---3--:R-:W-:Y:S01]  /*0340*/  FADD R19, R23, R19 ;  /* 0x0000001317137221 */ /* 0x008fe20000000000 */
[----:B------:R-:W-:Y:S01]  /*0350*/  FADD R18, R22, R18 ;  /* 0x0000001216127221 */ /* 0x000fe20000000000 */
[----:B-1----:R-:W-:Y:S01]  /*0360*/  FMUL R4, R26, R3 ;  /* 0x000000031a047220 */ /* 0x002fe20000400000 */
[----:B------:R-:W1:Y:S01]  /*0370*/  LDC.64 R22, c[0x0][0x238] ;  /* 0x00008e00ff167b82 */ /* 0x000e620000000a00 */
[----:B------:R-:W-:-:S07]  /*0380*/  @!P5 FMUL R6, R6, 16777216 ;  /* 0x4b8000000606d820 */ /* 0x000fce0000400000 */
[----:B------:R-:W2:Y:S01]  /*0390*/  LDC.64 R26, c[0x0][0x230] ;  /* 0x00008c00ff1a7b82 */ /* 0x000ea20000000a00 */
[----:B------:R-:W3:Y:S01]  /*03a0*/  MUFU.RCP R6, R6 ;  /* 0x0000000600067308 */ /* 0x000ee20000001000 */
[----:B------:R-:W-:Y:S01]  /*03b0*/  FSEL R3, R2, 1, P2 ;  /* 0x3f80000002037808 */ /* 0x000fe20001000000 */
[--C-:B------:R-:W-:Y:S01]  /*03c0*/  FADD R12, R12, R16.reuse ;  /* 0x000000100c0c7221 */ /* 0x100fe20000000000 */
[----:B------:R-:W-:Y:S01]  /*03d0*/  FADD R16, R20, R16 ;  /* 0x0000001014107221 */ /* 0x000fe20000000000 */
[--C-:B------:R-:W-:Y:S02]  /*03e0*/  FADD R13, R13, R17.reuse ;  /* 0x000000110d0d7221 */ /* 0x100fe40000000000 */
[----:B------:R-:W-:Y:S01]  /*03f0*/  @!P5 FMUL R3, R3, 16777216 ;  /* 0x4b8000000303d820 */ /* 0x000fe20000400000 */
[----:B------:R-:W-:-:S03]  /*0400*/  FADD R17, R21, R17 ;  /* 0x0000001115117221 */ /* 0x000fc60000000000 */
[----:B---3--:R-:W-:Y:S01]  /*0410*/  FMUL R3, R6, R3 ;  /* 0x0000000306037220 */ /* 0x008fe20000400000 */
[C---:B-----5:R-:W-:Y:S01]  /*0420*/  FADD R6, -R8.reuse, R12 ;  /* 0x0000000c08067221 */ /* 0x060fe20000000100 */
[----:B------:R-:W-:Y:S01]  /*0430*/  FADD R8, -R8, R16 ;  /* 0x0000001008087221 */ /* 0x000fe20000000100 */
[----:B--2---:R-:W-:-:S04]  /*0440*/  IMAD.WIDE R20, R24, 0x4, R26 ;  /* 0x0000000418147825 */ /* 0x004fc800078e021a */
[----:B-1----:R-:W-:-:S04]  /*0450*/  IMAD.WIDE R24, R24, 0x4, R22 ;  /* 0x0000000418187825 */ /* 0x002fc800078e0216 */
[----:B------:R-:W-:Y:S01]  /*0460*/  FADD R23, -R9, R13 ;  /* 0x0000000d09177221 */ /* 0x000fe20000000100 */
[C---:B------:R-:W-:Y:S01]  /*0470*/  FMUL R6, R5.reuse, R6 ;  /* 0x0000000605067220 */ /* 0x040fe20000400000 */
[----:B------:R-:W-:Y:S02]  /*0480*/  FMUL R5, R5, R8 ;  /* 0x0000000805057220 */ /* 0x000fe40000400000 */
[----:B------:R-:W-:Y:S01]  /*0490*/  FMUL R8, R4, R23 ;  /* 0x0000001704087220 */ /* 0x000fe20000400000 */
[----:B------:R-:W2:Y:S04]  /*04a0*/  LDG.E.EL.128 R24, desc[UR4][R24.64] ;  /* 0x0000000418187981 */ /* 0x000ea8000c2e1d00 */
[----:B------:R-:W2:Y:S01]  /*04b0*/  LDG.E.EL.128 R20, desc[UR4][R20.64] ;  /* 0x0000000414147981 */ /* 0x000ea2000c2e1d00 */
[----:B------:R-:W-:-:S04]  /*04c0*/  FADD R9, -R9, R17 ;  /* 0x0000001109097221 */ /* 0x000fc80000000100 */
[----:B------:R-:W-:Y:S01]  /*04d0*/  FMUL R9, R4, R9 ;  /* 0x0000000904097220 */ /* 0x000fe20000400000 */
[----:B------:R-:W-:-:S04]  /*04e0*/  FADD R4, R7, 9.9999997473787516356e-06 ;  /* 0x3727c5ac07047421 */ /* 0x000fc80000000000 */
[----:B------:R-:W1:Y:S02]  /*04f0*/  MUFU.SQRT R7, R4 ;  /* 0x0000000400077308 */ /* 0x000e640000002000 */
[C---:B-1----:R-:W-:Y:S02]  /*0500*/  FSETP.GT.AND P0, PT, R7.reuse, 8.50705917302346158658e+37, PT ;  /* 0x7e8000000700780b */ /* 0x042fe40003f04000 */
[----:B------:R-:W-:-:S11]  /*0510*/  FSETP.GEU.AND P1, PT, R7, 1.175494350822287508e-38, PT ;  /* 0x008000000700780b */ /* 0x000fd60003f2e000 */
[----:B------:R-:W-:-:S04]  /*0520*/  @P0 FMUL R7, R7, 0.25 ;  /* 0x3e80000007070820 */ /* 0x000fc80000400000 */
[----:B------:R-:W-:-:S06]  /*0530*/  @!P1 FMUL R7, R7, 16777216 ;  /* 0x4b80000007079820 */ /* 0x000fcc0000400000 */
[----:B------:R-:W1:Y:S01]  /*0540*/  MUFU.RCP R7, R7 ;  /* 0x0000000700077308 */ /* 0x000e620000001000 */
[----:B------:R-:W-:-:S05]  /*0550*/  FSEL R2, R2, 1, P0 ;  /* 0x3f80000002027808 */ /* 0x000fca0000000000 */
[----:B------:R-:W-:-:S04]  /*0560*/  @!P1 FMUL R2, R2, 16777216 ;  /* 0x4b80000002029820 */ /* 0x000fc80000400000 */
[----:B-1----:R-:W-:Y:S01]  /*0570*/  FMUL R2, R7, R2 ;  /* 0x0000000207027220 */ /* 0x002fe20000400000 */
[C---:B------:R-:W-:Y:S01]  /*0580*/  FADD R7, -R11.reuse, R15 ;  /* 0x0000000f0b077221 */ /* 0x040fe20000000100 */
[----:B------:R-:W-:Y:S01]  /*0590*/  FADD R11, -R11, R19 ;  /* 0x000000130b0b7221 */ /* 0x000fe20000000100 */
[----:B------:R-:W-:Y:S04]  /*05a0*/  STG.E.128 desc[UR4][R28.64], R16 ;  /* 0x000000101c007986 */ /* 0x000fe8000c101d04 */
[----:B------:R-:W-:Y:S01]  /*05b0*/  STG.E.128 desc[UR4][R28.64+0x800], R12 ;  /* 0x0008000c1c007986 */ /* 0x000fe2000c101d04 */
[C-C-:B--2---:R-:W-:Y:S01]  /*05c0*/  FFMA R4, R20.reuse, R5, R24.reuse ;  /* 0x0000000514047223 */ /* 0x144fe20000000018 */
[----:B------:R-:W-:Y:S01]  /*05d0*/  FFMA R20, R20, R6, R24 ;  /* 0x0000000614147223 */ /* 0x000fe20000000018 */
[C-C-:B------:R-:W-:Y:S01]  /*05e0*/  FFMA R9, R21.reuse, R9, R25.reuse ;  /* 0x0000000915097223 */ /* 0x140fe20000000019 */
[----:B------:R-:W-:Y:S01]  /*05f0*/  FFMA R8, R21, R8, R25 ;  /* 0x0000000815087223 */ /* 0x000fe20000000019 */
[----:B------:R-:W-:Y:S01]  /*0600*/  FADD R6, -R10, R14 ;  /* 0x0000000e0a067221 */ /* 0x000fe20000000100 */
[----:B------:R-:W1:Y:S03]  /*0610*/  LDC.64 R24, c[0x0][0x240] ;  /* 0x00009000ff187b82 */ /* 0x000e660000000a00 */
[----:B------:R-:W-:Y:S01]  /*0620*/  FMUL R5, R3, R6 ;  /* 0x0000000603057220 */ /* 0x000fe20000400000 */
[----:B------:R-:W-:Y:S01]  /*0630*/  FMUL R6, R2, R7 ;  /* 0x0000000702067220 */ /* 0x000fe20000400000 */
[----:B------:R-:W-:Y:S01]  /*0640*/  FADD R10, -R10, R18 ;  /* 0x000000120a0a7221 */ /* 0x000fe20000000100 */
[----:B------:R-:W-:-:S02]  /*0650*/  FMUL R2, R2, R11 ;  /* 0x0000000b02027220 */ /* 0x000fc40000400000 */
[--C-:B------:R-:W-:Y:S01]  /*0660*/  FFMA R7, R23, R6, R27.reuse ;  /* 0x0000000617077223 */ /* 0x100fe2000000001b */
[----:B------:R-:W-:Y:S01]  /*0670*/  FMUL R3, R3, R10 ;  /* 0x0000000a03037220 */ /* 0x000fe20000400000 */
[C-C-:B------:R-:W-:Y:S01]  /*0680*/  FFMA R5, R22.reuse, R5, R26.reuse ;  /* 0x0000000516057223 */ /* 0x140fe2000000001a */
[----:B------:R-:W-:Y:S02]  /*0690*/  FFMA R2, R23, R2, R27 ;  /* 0x0000000217027223 */ /* 0x000fe4000000001b */
[----:B------:R-:W-:Y:S01]  /*06a0*/  FSETP.GEU.AND P6, PT, R7, RZ, PT ;  /* 0x000000ff0700720b */ /* 0x000fe20003fce000 */
[----:B------:R-:W-:Y:S01]  /*06b0*/  FFMA R3, R22, R3, R26 ;  /* 0x0000000316037223 */ /* 0x000fe2000000001a */
[----:B------:R-:W-:Y:S02]  /*06c0*/  FSETP.GEU.AND P5, PT, R5, RZ, PT ;  /* 0x000000ff0500720b */ /* 0x000fe40003fae000 */
[----:B------:R-:W-:Y:S02]  /*06d0*/  FSETP.GEU.AND P4, PT, R8, RZ, PT ;  /* 0x000000ff0800720b */ /* 0x000fe40003f8e000 */
[----:B------:R-:W-:-:S02]  /*06e0*/  SEL R7, R7, RZ, P6 ;  /* 0x000000ff07077207 */ /* 0x000fc40003000000 */
[----:B------:R-:W-:Y:S02]  /*06f0*/  FSETP.GEU.AND P6, PT, R4, RZ, PT ;  /* 0x000000ff0400720b */ /* 0x000fe40003fce000 */
[----:B------:R-:W-:Y:S02]  /*0700*/  FSETP.GEU.AND P0, PT, R20, RZ, PT ;  /* 0x000000ff1400720b */ /* 0x000fe40003f0e000 */
[----:B------:R-:W-:Y:S02]  /*0710*/  FSETP.GEU.AND P3, PT, R2, RZ, PT ;  /* 0x000000ff0200720b */ /* 0x000fe40003f6e000 */
[----:B------:R-:W-:Y:S02]  /*0720*/  FSETP.GEU.AND P2, PT, R3, RZ, PT ;  /* 0x000000ff0300720b */ /* 0x000fe40003f4e000 */
[----:B------:R-:W-:Y:S02]  /*0730*/  FSETP.GEU.AND P1, PT, R9, RZ, PT ;  /* 0x000000ff0900720b */ /* 0x000fe40003f2e000 */
[----:B------:R-:W-:-:S02]  /*0740*/  SEL R6, R5, RZ, P5 ;  /* 0x000000ff05067207 */ /* 0x000fc40002800000 */
[----:B------:R-:W-:Y:S01]  /*0750*/  SEL R5, R8, RZ, P4 ;  /* 0x000000ff08057207 */ /* 0x000fe20002000000 */
[----:B-1----:R-:W-:Y:S01]  /*0760*/  IMAD.WIDE R24, R0, 0x4, R24 ;  /* 0x0000000400187825 */ /* 0x002fe200078e0218 */
[----:B------:R-:W-:Y:S02]  /*0770*/  SEL R8, R4, RZ, P6 ;  /* 0x000000ff04087207 */ /* 0x000fe40003000000 */
[----:B------:R-:W-:Y:S02]  /*0780*/  SEL R11, R2, RZ, P3 ;  /* 0x000000ff020b7207 */ /* 0x000fe40001800000 */
[----:B------:R-:W-:Y:S02]  /*0790*/  SEL R10, R3, RZ, P2 ;  /* 0x000000ff030a7207 */ /* 0x000fe40001000000 */
[----:B------:R-:W-:Y:S02]  /*07a0*/  SEL R9, R9, RZ, P1 ;  /* 0x000000ff09097207 */ /* 0x000fe40000800000 */
[----:B------:R-:W-:-:S03]  /*07b0*/  SEL R4, R20, RZ, P0 ;  /* 0x000000ff14047207 */ /* 0x000fc60000000000 */
[----:B------:R-:W-:Y:S04]  /*07c0*/  STG.E.128 desc[UR4][R24.64], R8 ;  /* 0x0000000818007986 */ /* 0x000fe8000c101d04 */
[----:B------:R-:W-:Y:S01]  /*07d0*/  STG.E.128 desc[UR4][R24.64+0x800], R4 ;  /* 0x0008000418007986 */ /* 0x000fe2000c101d04 */
[----:B------:R-:W-:Y:S05]  /*07e0*/  EXIT ;  /* 0x000000000000794d */ /* 0x000fea0003800000 */
.L_x_0:
[----:B------:R-:W-:-:S00]  /*07f0*/  BRA `(.L_x_0) ;  /* 0xfffffffc00fc7947 */ /* 0x000fc0000383ffff */
[----:B------:R-:W-:-:S00]  /*0800*/  NOP ;  /* 0x0000000000007918 */ /* 0x000fc00000000000 */
[----:B------:R-:W-:-:S00]  /*0810*/  NOP ;  /* 0x0000000000007918 */ /* 0x000fc00000000000 */
[----:B------:R-:W-:-:S00]  /*0820*/  NOP ;  /* 0x0000000000007918 */ /* 0x000fc00000000000 */
[----:B------:R-:W-:-:S00]  /*0830*/  NOP ;  /* 0x0000000000007918 */ /* 0x000fc00000000000 */
[----:B------:R-:W-:-:S00]  /*0840*/  NOP ;  /* 0x0000000000007918 */ /* 0x000fc00000000000 */
[----:B------:R-:W-:-:S00]  /*0850*/  NOP ;  /* 0x0000000000007918 */ /* 0x000fc00000000000 */
[----:B------:R-:W-:-:S00]  /*0860*/  NOP ;  /* 0x0000000000007918 */ /* 0x000fc00000000000 */
[----:B------:R-:W-:-:S00]  /*0870*/  NOP ;  /* 0x0000000000007918 */ /* 0x000fc00000000000 */
.L_x_1:


//--------------------- .nv.global.init           --------------------------
	.section	.nv.global.init,"aw",@progbits
.nv.global.init:
	.type		_$_str,@object
	.size		_$_str,(_$_str_$_2 - _$_str)
_$_str:
        /*0000*/ 	.byte	0x5f, 0x5f, 0x43, 0x55, 0x44, 0x41, 0x5f, 0x46, 0x54, 0x5a, 0x00
	.type		_$_str_$_2,@object
	.size		_$_str_$_2,(.L_1 - _$_str_$_2)
_$_str_$_2:
        /*000b*/ 	.byte	0x5f, 0x5f, 0x43, 0x55, 0x44, 0x41, 0x5f, 0x50, 0x52, 0x45, 0x43, 0x5f, 0x53, 0x51, 0x52, 0x54
        /*001b*/ 	.byte	0x00
.L_1:


//--------------------- .nv.constant0.triton_poi_fused__native_batch_norm_legit_no_training_convolution_relu_8 --------------------------
	.section	.nv.constant0.triton_poi_fused__native_batch_norm_legit_no_training_convolution_relu_8,"a",@progbits
	.sectionflags	@""
	.align	4
.nv.constant0.triton_poi_fused__native_batch_norm_legit_no_training_convolution_relu_8:
	.zero		588
